	.headerflags	@"EF_CUDA_TEXMODE_UNIFIED EF_CUDA_64BIT_ADDRESS EF_CUDA_ACCELERATORS EF_CUDA_SM90 EF_CUDA_VIRTUAL_SM(EF_CUDA_SM90)"
	.elftype	@"ET_EXEC"


//--------------------- .nv.info                  --------------------------
	.section	.nv.info,"",@"SHT_CUDA_INFO"
	.align	4


	//----- nvinfo : EIATTR_REGCOUNT
	.align		4
        /*0000*/ 	.byte	0x04, 0x2f
        /*0002*/ 	.short	(.L_1 - .L_0)
	.align		4
.L_0:
        /*0004*/ 	.word	index@(triton_poi_fused_convolution_relu_6)
        /*0008*/ 	.word	0x00000026


	//----- nvinfo : EIATTR_MIN_STACK_SIZE
	.align		4
.L_1:
        /*000c*/ 	.byte	0x04, 0x12
        /*000e*/ 	.short	(.L_3 - .L_2)
	.align		4
.L_2:
        /*0010*/ 	.word	index@(triton_poi_fused_convolution_relu_6)
        /*0014*/ 	.word	0x00000000


	//----- nvinfo : EIATTR_FRAME_SIZE
	.align		4
.L_3:
        /*0018*/ 	.byte	0x04, 0x11
        /*001a*/ 	.short	(.L_5 - .L_4)
	.align		4
.L_4:
        /*001c*/ 	.word	index@(triton_poi_fused_convolution_relu_6)
        /*0020*/ 	.word	0x00000000


	//----- nvinfo : EIATTR_MIN_STACK_SIZE
	.align		4
.L_5:
        /*0024*/ 	.byte	0x04, 0x12
        /*0026*/ 	.short	(.L_7 - .L_6)
	.align		4
.L_6:
        /*0028*/ 	.word	index@(triton_poi_fused_convolution_relu_6)
        /*002c*/ 	.word	0x00000000
.L_7:


//--------------------- .nv.info.triton_poi_fused_convolution_relu_6 --------------------------
	.section	.nv.info.triton_poi_fused_convolution_relu_6,"",@"SHT_CUDA_INFO"
	.sectionflags	@""
	.align	4


	//----- nvinfo : EIATTR_CUDA_API_VERSION
	.align		4
        /*0000*/ 	.byte	0x04, 0x37
        /*0002*/ 	.short	(.L_9 - .L_8)
.L_8:
        /*0004*/ 	.word	0x0000007c


	//----- nvinfo : EIATTR_KPARAM_INFO
	.align		4
.L_9:
        /*0008*/ 	.byte	0x04, 0x17
        /*000a*/ 	.short	(.L_11 - .L_10)
.L_10:
        /*000c*/ 	.word	0x00000000
        /*0010*/ 	.short	0x0005
        /*0012*/ 	.short	0x0024
        /*0014*/ 	.byte	0x00, 0xf0, 0x11, 0x00


	//----- nvinfo : EIATTR_KPARAM_INFO
	.align		4
.L_11:
        /*0018*/ 	.byte	0x04, 0x17
        /*001a*/ 	.short	(.L_13 - .L_12)
.L_12:
        /*001c*/ 	.word	0x00000000
        /*0020*/ 	.short	0x0004
        /*0022*/ 	.short	0x0020
        /*0024*/ 	.byte	0x00, 0xf0, 0x11, 0x00


	//----- nvinfo : EIATTR_KPARAM_INFO
	.align		4
.L_13:
        /*0028*/ 	.byte	0x04, 0x17
        /*002a*/ 	.short	(.L_15 - .L_14)
.L_14:
        /*002c*/ 	.word	0x00000000
        /*0030*/ 	.short	0x0003
        /*0032*/ 	.short	0x0018
        /*0034*/ 	.byte	0x00, 0xf4, 0x21, 0x00


	//----- nvinfo : EIATTR_KPARAM_INFO
	.align		4
.L_15:
        /*0038*/ 	.byte	0x04, 0x17
        /*003a*/ 	.short	(.L_17 - .L_16)
.L_16:
        /*003c*/ 	.word	0x00000000
        /*0040*/ 	.short	0x0002
        /*0042*/ 	.short	0x0010
        /*0044*/ 	.byte	0x00, 0xf4, 0x21, 0x00


	//----- nvinfo : EIATTR_KPARAM_INFO
	.align		4
.L_17:
        /*0048*/ 	.byte	0x04, 0x17
        /*004a*/ 	.short	(.L_19 - .L_18)
.L_18:
        /*004c*/ 	.word	0x00000000
        /*0050*/ 	.short	0x0001
        /*0052*/ 	.short	0x0008
        /*0054*/ 	.byte	0x00, 0xf4, 0x21, 0x00


	//----- nvinfo : EIATTR_KPARAM_INFO
	.align		4
.L_19:
        /*0058*/ 	.byte	0x04, 0x17
        /*005a*/ 	.short	(.L_21 - .L_20)
.L_20:
        /*005c*/ 	.word	0x00000000
        /*0060*/ 	.short	0x0000
        /*0062*/ 	.short	0x0000
        /*0064*/ 	.byte	0x00, 0xf4, 0x21, 0x00


	//----- nvinfo : EIATTR_SPARSE_MMA_MASK
	.align		4
.L_21:
        /*0068*/ 	.byte	0x03, 0x50
        /*006a*/ 	.short	0x0000


	//----- nvinfo : EIATTR_MAXREG_COUNT
	.align		4
        /*006c*/ 	.byte	0x03, 0x1b
        /*006e*/ 	.short	0x00ff


	//----- nvinfo : EIATTR_EXIT_INSTR_OFFSETS
	.align		4
        /*0070*/ 	.byte	0x04, 0x1c
        /*0072*/ 	.short	(.L_23 - .L_22)


	//   ....[0]....
.L_22:
        /*0074*/ 	.word	0x000008b0


	//   ....[1]....
        /*0078*/ 	.word	0x000008d0


	//----- nvinfo : EIATTR_REQNTID
	.align		4
.L_23:
        /*007c*/ 	.byte	0x04, 0x10
        /*007e*/ 	.short	(.L_25 - .L_24)
.L_24:
        /*0080*/ 	.word	0x00000080
        /*0084*/ 	.word	0x00000001
        /*0088*/ 	.word	0x00000001


	//----- nvinfo : EIATTR_CBANK_PARAM_SIZE
	.align		4
.L_25:
        /*008c*/ 	.byte	0x03, 0x19
        /*008e*/ 	.short	0x0028


	//----- nvinfo : EIATTR_PARAM_CBANK
	.align		4
        /*0090*/ 	.byte	0x04, 0x0a
        /*0092*/ 	.short	(.L_27 - .L_26)
	.align		4
.L_26:
        /*0094*/ 	.word	index@(.nv.constant0.triton_poi_fused_convolution_relu_6)
        /*0098*/ 	.short	0x0210
        /*009a*/ 	.short	0x0028


	//----- nvinfo : EIATTR_SW_WAR
	.align		4
.L_27:
        /*009c*/ 	.byte	0x04, 0x36
        /*009e*/ 	.short	(.L_29 - .L_28)
.L_28:
        /*00a0*/ 	.word	0x00000008
.L_29:


//--------------------- .nv.callgraph             --------------------------
	.section	.nv.callgraph,"",@"SHT_CUDA_CALLGRAPH"
	.align	4
	.sectionentsize	8
	.align		4
        /*0000*/ 	.word	0x00000000
	.align		4
        /*0004*/ 	.word	0xffffffff
	.align		4
        /*0008*/ 	.word	0x00000000
	.align		4
        /*000c*/ 	.word	0xfffffffe
	.align		4
        /*0010*/ 	.word	0x00000000
	.align		4
        /*0014*/ 	.word	0xfffffffd
	.align		4
        /*0018*/ 	.word	0x00000000
	.align		4
        /*001c*/ 	.word	0xfffffffc


//--------------------- .text.triton_poi_fused_convolution_relu_6 --------------------------
	.section	.text.triton_poi_fused_convolution_relu_6,"ax",@progbits
	.sectionflags	@"SHF_BARRIERS=1"
	.align	128
        .global         triton_poi_fused_convolution_relu_6
        .type           triton_poi_fused_convolution_relu_6,@function
        .size           triton_poi_fused_convolution_relu_6,(.L_x_1 - triton_poi_fused_convolution_relu_6)
        .other          triton_poi_fused_convolution_relu_6,@"STO_CUDA_ENTRY STV_DEFAULT"
triton_poi_fused_convolution_relu_6:
.text.triton_poi_fused_convolution_relu_6:
[----:B------:R-:W0:Y:S01]  /*0000*/  LDC R1, c[0x0][0x28] ;  /* 0x00000a00ff017b82 */ /* 0x000e220000000800 */
[----:B------:R-:W1:Y:S07]  /*0010*/  S2R R23, SR_TID.X ;  /* 0x0000000000177919 */ /* 0x000e6e0000002100 */
[----:B------:R-:W2:Y:S01]  /*0020*/  S2UR UR8, SR_CTAID.X ;  /* 0x00000000000879c3 */ /* 0x000ea20000002500 */
[----:B------:R-:W-:Y:S02]  /*0030*/  CS2R R16, SRZ ;  /* 0x0000000000107805 */ /* 0x000fe4000001ff00 */
[----:B------:R-:W-:Y:S01]  /*0040*/  CS2R R18, SRZ ;  /* 0x0000000000127805 */ /* 0x000fe2000001ff00 */
[----:B------:R-:W3:Y:S01]  /*0050*/  S2R R22, SR_CTAID.Y ;  /* 0x0000000000167919 */ /* 0x000ee20000002600 */
[----:B------:R-:W-:-:S03]  /*0060*/  ULDC.64 UR6, c[0x0][0x208] ;  /* 0x0000820000067ab9 */ /* 0x000fc60000000a00 */
[----:B------:R-:W4:Y:S08]  /*0070*/  LDC.64 R10, c[0x0][0x218] ;  /* 0x00008600ff0a7b82 */ /* 0x000f300000000a00 */
[----:B------:R-:W5:Y:S01]  /*0080*/  LDC.64 R8, c[0x0][0x210] ;  /* 0x00008400ff087b82 */ /* 0x000f620000000a00 */
[----:B--2---:R-:W-:Y:S02]  /*0090*/  UISETP.GE.AND UP0, UPT, UR8, 0x400, UPT ;  /* 0x000004000800788c */ /* 0x004fe4000bf06270 */
[----:B------:R-:W-:-:S04]  /*00a0*/  IMAD.U32 R4, RZ, RZ, UR8 ;  /* 0x00000008ff047e24 */ /* 0x000fc8000f8e00ff */
[----:B------:R-:W-:Y:S01]  /*00b0*/  PLOP3.LUT P0, PT, PT, PT, UP0, 0x80, 0x0 ;  /* 0x000000000000781c */ /* 0x000fe20003f0f008 */
[----:B-1----:R-:W-:Y:S01]  /*00c0*/  IMAD.SHL.U32 R21, R23, 0x4, RZ ;  /* 0x0000000417157824 */ /* 0x002fe200078e00ff */
[----:B------:R-:W-:Y:S01]  /*00d0*/  PLOP3.LUT P1, PT, PT, PT, UP0, 0x80, 0x0 ;  /* 0x000000000000781c */ /* 0x000fe20003f2f008 */
[----:B---3--:R-:W-:-:S03]  /*00e0*/  IMAD.SHL.U32 R22, R22, 0x400, RZ ;  /* 0x0000040016167824 */ /* 0x008fc600078e00ff */
[----:B------:R-:W-:-:S04]  /*00f0*/  LOP3.LUT R21, R21, 0x1fc, RZ, 0xc0, !PT ;  /* 0x000001fc15157812 */ /* 0x000fc800078ec0ff */
[----:B------:R-:W-:Y:S02]  /*0100*/  LOP3.LUT R0, R22, R21, RZ, 0xfc, !PT ;  /* 0x0000001516007212 */ /* 0x000fe400078efcff */
[----:B------:R-:W-:-:S03]  /*0110*/  LOP3.LUT R3, R22, 0x200, R21, 0xfe, !PT ;  /* 0x0000020016037812 */ /* 0x000fc600078efe15 */
[----:B------:R-:W-:-:S05]  /*0120*/  IMAD.HI R2, R0, 0x2aaaaaab, RZ ;  /* 0x2aaaaaab00027827 */ /* 0x000fca00078e02ff */
[----:B------:R-:W-:-:S04]  /*0130*/  SHF.R.U32.HI R5, RZ, 0x1f, R2 ;  /* 0x0000001fff057819 */ /* 0x000fc80000011602 */
[----:B------:R-:W-:Y:S01]  /*0140*/  LEA.HI.SX32 R5, R2, R5, 0x19 ;  /* 0x0000000502057211 */ /* 0x000fe200078fcaff */
[----:B------:R-:W-:-:S04]  /*0150*/  IMAD.HI R2, R3, 0x2aaaaaab, RZ ;  /* 0x2aaaaaab03027827 */ /* 0x000fc800078e02ff */
[----:B------:R-:W-:Y:S01]  /*0160*/  IMAD R15, R5, -0x300, R0 ;  /* 0xfffffd00050f7824 */ /* 0x000fe200078e0200 */
[----:B------:R-:W-:-:S03]  /*0170*/  SHF.R.U32.HI R7, RZ, 0x1f, R2 ;  /* 0x0000001fff077819 */ /* 0x000fc60000011602 */
[----:B------:R-:W-:Y:S01]  /*0180*/  IMAD R4, R4, 0x300, R15 ;  /* 0x0000030004047824 */ /* 0x000fe200078e020f */
[----:B------:R-:W-:Y:S01]  /*0190*/  LEA.HI.SX32 R0, R2, R7, 0x19 ;  /* 0x0000000702007211 */ /* 0x000fe200078fcaff */
[----:B----4-:R-:W-:-:S04]  /*01a0*/  IMAD.WIDE R14, R15, 0x4, R10 ;  /* 0x000000040f0e7825 */ /* 0x010fc800078e020a */
[----:B------:R-:W-:Y:S02]  /*01b0*/  IMAD R2, R5, 0xc0000, R4 ;  /* 0x000c000005027824 */ /* 0x000fe400078e0204 */
[----:B------:R-:W2:Y:S01]  /*01c0*/  LDG.E.EL.128 R12, desc[UR6][R14.64] ;  /* 0x000000060e0c7981 */ /* 0x000ea2000c2e1d00 */
[----:B------:R-:W-:Y:S02]  /*01d0*/  IMAD R3, R0, -0x300, R3 ;  /* 0xfffffd0000037824 */ /* 0x000fe400078e0203 */
[----:B-----5:R-:W-:-:S04]  /*01e0*/  IMAD.WIDE R24, R2, 0x4, R8 ;  /* 0x0000000402187825 */ /* 0x020fc800078e0208 */
[----:B------:R-:W-:Y:S01]  /*01f0*/  IMAD.U32 R5, RZ, RZ, UR8 ;  /* 0x00000008ff057e24 */ /* 0x000fe2000f8e00ff */
[----:B------:R-:W2:Y:S01]  /*0200*/  @!P0 LDG.E.EL.128 R16, desc[UR6][R24.64] ;  /* 0x0000000618108981 */ /* 0x000ea2000c2e1d00 */
[----:B------:R-:W-:Y:S01]  /*0210*/  IMAD R0, R0, 0xc0000, R3 ;  /* 0x000c000000007824 */ /* 0x000fe200078e0203 */
[----:B------:R-:W-:-:S03]  /*0220*/  CS2R R6, SRZ ;  /* 0x0000000000067805 */ /* 0x000fc6000001ff00 */
[----:B------:R-:W-:Y:S01]  /*0230*/  IMAD R0, R5, 0x300, R0 ;  /* 0x0000030005007824 */ /* 0x000fe200078e0200 */
[----:B------:R-:W-:Y:S01]  /*0240*/  CS2R R4, SRZ ;  /* 0x0000000000047805 */ /* 0x000fe2000001ff00 */
[----:B------:R-:W-:-:S04]  /*0250*/  IMAD.WIDE R10, R3, 0x4, R10 ;  /* 0x00000004030a7825 */ /* 0x000fc800078e020a */
[----:B------:R-:W-:Y:S02]  /*0260*/  IMAD.WIDE R26, R0, 0x4, R8 ;  /* 0x00000004001a7825 */ /* 0x000fe400078e0208 */
[----:B------:R-:W3:Y:S04]  /*0270*/  LDG.E.EL.128 R8, desc[UR6][R10.64] ;  /* 0x000000060a087981 */ /* 0x000ee8000c2e1d00 */
[----:B------:R1:W3:Y:S01]  /*0280*/  @!P1 LDG.E.EL.128 R4, desc[UR6][R26.64] ;  /* 0x000000061a049981 */ /* 0x0002e2000c2e1d00 */
[----:B------:R-:W4:Y:S01]  /*0290*/  S2UR UR5, SR_CgaCtaId ;  /* 0x00000000000579c3 */ /* 0x000f220000008800 */
[----:B------:R-:W-:Y:S02]  /*02a0*/  UMOV UR4, 0x400 ;  /* 0x0000040000047882 */ /* 0x000fe40000000000 */
[----:B----4-:R-:W-:Y:S01]  /*02b0*/  UPRMT UR4, UR5, 0x654, UR4 ;  /* 0x0000065405047896 */ /* 0x010fe20008000004 */
[----:B------:R-:W-:-:S04]  /*02c0*/  LOP3.LUT R29, R23, 0x7f, RZ, 0xc0, !PT ;  /* 0x0000007f171d7812 */ /* 0x000fc800078ec0ff */
[C---:B------:R-:W-:Y:S02]  /*02d0*/  LOP3.LUT R28, R29.reuse, 0x80, RZ, 0xfc, !PT ;  /* 0x000000801d1c7812 */ /* 0x040fe400078efcff */
[C---:B-1----:R-:W-:Y:S02]  /*02e0*/  LOP3.LUT R26, R29.reuse, 0x100, RZ, 0xfc, !PT ;  /* 0x000001001d1a7812 */ /* 0x042fe400078efcff */
[----:B------:R-:W-:Y:S02]  /*02f0*/  LOP3.LUT R25, R29, 0x180, RZ, 0xfc, !PT ;  /* 0x000001801d197812 */ /* 0x000fe400078efcff */
[----:B------:R-:W-:Y:S02]  /*0300*/  LOP3.LUT R24, R22, 0x180, R29, 0xfe, !PT ;  /* 0x0000018016187812 */ /* 0x000fe400078efe1d */
[----:B------:R-:W-:Y:S02]  /*0310*/  LEA R28, R28, UR4, 0x3 ;  /* 0x000000041c1c7c11 */ /* 0x000fe4000f8e18ff */
[----:B------:R-:W-:-:S02]  /*0320*/  LEA R26, R26, UR4, 0x3 ;  /* 0x000000041a1a7c11 */ /* 0x000fc4000f8e18ff */
[----:B------:R-:W-:Y:S02]  /*0330*/  LEA R25, R25, UR4, 0x3 ;  /* 0x0000000419197c11 */ /* 0x000fe4000f8e18ff */
[----:B------:R-:W-:Y:S02]  /*0340*/  LOP3.LUT R23, R22, 0x7f, R23, 0xf8, !PT ;  /* 0x0000007f16177812 */ /* 0x000fe400078ef817 */
[----:B------:R-:W-:Y:S02]  /*0350*/  PLOP3.LUT P5, PT, PT, PT, UP0, 0x80, 0x0 ;  /* 0x000000000000781c */ /* 0x000fe40003faf008 */
[----:B------:R-:W-:Y:S02]  /*0360*/  LEA R23, R23, UR8, 0xa ;  /* 0x0000000817177c11 */ /* 0x000fe4000f8e50ff */
[----:B--2---:R-:W-:Y:S01]  /*0370*/  FSETP.GEU.AND P2, PT, R19, -R15, PT ;  /* 0x8000000f1300720b */ /* 0x004fe20003f4e000 */
[----:B------:R-:W-:Y:S01]  /*0380*/  FADD R15, R15, R19 ;  /* 0x000000130f0f7221 */ /* 0x000fe20000000000 */
[----:B------:R-:W-:Y:S01]  /*0390*/  FSETP.GEU.AND P6, PT, R16, -R12, PT ;  /* 0x8000000c1000720b */ /* 0x000fe20003fce000 */
[----:B------:R-:W-:Y:S01]  /*03a0*/  FADD R12, R12, R16 ;  /* 0x000000100c0c7221 */ /* 0x000fe20000000000 */
[----:B------:R-:W-:Y:S01]  /*03b0*/  FSETP.GEU.AND P0, PT, R17, -R13, PT ;  /* 0x8000000d1100720b */ /* 0x000fe20003f0e000 */
[----:B------:R-:W-:Y:S01]  /*03c0*/  FADD R13, R13, R17 ;  /* 0x000000110d0d7221 */ /* 0x000fe20000000000 */
[----:B------:R-:W-:Y:S01]  /*03d0*/  FSETP.GEU.AND P1, PT, R18, -R14, PT ;  /* 0x8000000e1200720b */ /* 0x000fe20003f2e000 */
[----:B------:R-:W-:Y:S01]  /*03e0*/  FADD R14, R14, R18 ;  /* 0x000000120e0e7221 */ /* 0x000fe20000000000 */
[----:B------:R-:W-:-:S05]  /*03f0*/  LEA R19, R21, UR4, 0x3 ;  /* 0x0000000415137c11 */ /* 0x000fca000f8e18ff */
[----:B------:R-:W-:Y:S04]  /*0400*/  STS [R19], R12 ;  /* 0x0000000c13007388 */ /* 0x000fe80000000800 */
[----:B------:R-:W-:Y:S04]  /*0410*/  STS [R19+0x8], R13 ;  /* 0x0000080d13007388 */ /* 0x000fe80000000800 */
[----:B------:R-:W-:Y:S04]  /*0420*/  STS [R19+0x10], R14 ;  /* 0x0000100e13007388 */ /* 0x000fe80000000800 */
[----:B------:R-:W-:Y:S01]  /*0430*/  STS [R19+0x18], R15 ;  /* 0x0000180f13007388 */ /* 0x000fe20000000800 */
[----:B------:R-:W-:Y:S01]  /*0440*/  BAR.SYNC.DEFER_BLOCKING 0x0 ;  /* 0x0000000000007b1d */ /* 0x000fe20000010000 */
[----:B------:R-:W-:-:S02]  /*0450*/  LOP3.LUT R16, R22, 0x80, R29, 0xfe, !PT ;  /* 0x0000008016107812 */ /* 0x000fc400078efe1d */
[----:B------:R-:W-:Y:S02]  /*0460*/  LOP3.LUT R18, R22, 0x100, R29, 0xfe, !PT ;  /* 0x0000010016127812 */ /* 0x000fe400078efe1d */
[----:B------:R-:W-:-:S05]  /*0470*/  LEA R29, R29, UR4, 0x3 ;  /* 0x000000041d1d7c11 */ /* 0x000fca000f8e18ff */
[----:B------:R-:W1:Y:S04]  /*0480*/  LDS R33, [R29] ;  /* 0x000000001d217984 */ /* 0x000e680000000800 */
[----:B------:R-:W2:Y:S04]  /*0490*/  LDS R35, [R28] ;  /* 0x000000001c237984 */ /* 0x000ea80000000800 */
[----:B------:R-:W4:Y:S04]  /*04a0*/  LDS R31, [R26] ;  /* 0x000000001a1f7984 */ /* 0x000f280000000800 */
[----:B------:R-:W5:Y:S01]  /*04b0*/  LDS R27, [R25] ;  /* 0x00000000191b7984 */ /* 0x000f620000000800 */
[----:B------:R-:W-:Y:S01]  /*04c0*/  BAR.SYNC.DEFER_BLOCKING 0x0 ;  /* 0x0000000000007b1d */ /* 0x000fe20000010000 */
[----:B---3--:R-:W-:Y:S01]  /*04d0*/  FSETP.GEU.AND P3, PT, R4, -R8, PT ;  /* 0x800000080400720b */ /* 0x008fe20003f6e000 */
[----:B------:R-:W-:Y:S01]  /*04e0*/  FADD R3, R8, R4 ;  /* 0x0000000408037221 */ /* 0x000fe20000000000 */
[----:B------:R-:W-:Y:S01]  /*04f0*/  FSETP.GEU.AND P4, PT, R5, -R9, PT ;  /* 0x800000090500720b */ /* 0x000fe20003f8e000 */
[----:B------:R-:W-:Y:S01]  /*0500*/  FADD R20, R9, R5 ;  /* 0x0000000509147221 */ /* 0x000fe20000000000 */
[----:B------:R-:W-:Y:S01]  /*0510*/  FADD R21, R10, R6 ;  /* 0x000000060a157221 */ /* 0x000fe20000000000 */
[----:B------:R-:W-:-:S02]  /*0520*/  FADD R22, R11, R7 ;  /* 0x000000070b167221 */ /* 0x000fc40000000000 */
[----:B------:R-:W3:Y:S01]  /*0530*/  LDC.64 R4, c[0x0][0x220] ;  /* 0x00008800ff047b82 */ /* 0x000ee20000000a00 */
[----:B------:R-:W-:Y:S04]  /*0540*/  STS [R19], R3 ;  /* 0x0000000313007388 */ /* 0x000fe80000000800 */
[----:B------:R-:W-:Y:S04]  /*0550*/  STS [R19+0x8], R20 ;  /* 0x0000081413007388 */ /* 0x000fe80000000800 */
[----:B------:R-:W-:Y:S04]  /*0560*/  STS [R19+0x10], R21 ;  /* 0x0000101513007388 */ /* 0x000fe80000000800 */
[----:B------:R1:W-:Y:S01]  /*0570*/  STS [R19+0x18], R22 ;  /* 0x0000181613007388 */ /* 0x0003e20000000800 */
[----:B------:R-:W-:Y:S01]  /*0580*/  BAR.SYNC.DEFER_BLOCKING 0x0 ;  /* 0x0000000000007b1d */ /* 0x000fe20000010000 */
[----:B---3--:R-:W-:Y:S01]  /*0590*/  IMAD.WIDE R8, R23, 0x4, R4 ;  /* 0x0000000417087825 */ /* 0x008fe200078e0204 */
[----:B------:R-:W-:-:S05]  /*05a0*/  LEA R17, R16, UR8, 0xa ;  /* 0x0000000810117c11 */ /* 0x000fca000f8e50ff */
[----:B------:R-:W-:Y:S01]  /*05b0*/  IMAD.WIDE R16, R17, 0x4, R4 ;  /* 0x0000000411107825 */ /* 0x000fe200078e0204 */
[----:B-1----:R1:W-:Y:S01]  /*05c0*/  @!P5 STG.E desc[UR6][R8.64], R33 ;  /* 0x000000210800d986 */ /* 0x0023e2000c101906 */
[----:B------:R-:W-:-:S03]  /*05d0*/  PLOP3.LUT P5, PT, PT, PT, UP0, 0x80, 0x0 ;  /* 0x000000000000781c */ /* 0x000fc60003faf008 */
[----:B------:R-:W3:Y:S01]  /*05e0*/  LDS R29, [R29] ;  /* 0x000000001d1d7984 */ /* 0x000ee20000000800 */
[----:B0-----:R-:W-:-:S03]  /*05f0*/  LEA R19, R18, UR8, 0xa ;  /* 0x0000000812137c11 */ /* 0x001fc6000f8e50ff */
[----:B------:R-:W0:Y:S04]  /*0600*/  LDS R33, [R28] ;  /* 0x000000001c217984 */ /* 0x000e280000000800 */
[----:B------:R-:W-:Y:S04]  /*0610*/  LDS R25, [R25] ;  /* 0x0000000019197984 */ /* 0x000fe80000000800 */
[----:B--2---:R2:W-:Y:S01]  /*0620*/  @!P5 STG.E desc[UR6][R16.64], R35 ;  /* 0x000000231000d986 */ /* 0x0045e2000c101906 */
[----:B------:R-:W-:Y:S01]  /*0630*/  PLOP3.LUT P5, PT, PT, PT, UP0, 0x80, 0x0 ;  /* 0x000000000000781c */ /* 0x000fe20003faf008 */
[--C-:B------:R-:W-:Y:S01]  /*0640*/  IMAD.WIDE R18, R19, 0x4, R4.reuse ;  /* 0x0000000413127825 */ /* 0x100fe200078e0204 */
[----:B-1----:R-:W-:Y:S01]  /*0650*/  LEA R9, R24, UR8, 0xa ;  /* 0x0000000818097c11 */ /* 0x002fe2000f8e50ff */
[----:B------:R-:W1:Y:S10]  /*0660*/  LDS R35, [R26] ;  /* 0x000000001a237984 */ /* 0x000e740000000800 */
[----:B----4-:R4:W-:Y:S01]  /*0670*/  @!P5 STG.E desc[UR6][R18.64], R31 ;  /* 0x0000001f1200d986 */ /* 0x0109e2000c101906 */
[----:B------:R-:W-:Y:S01]  /*0680*/  PLOP3.LUT P5, PT, PT, PT, UP0, 0x80, 0x0 ;  /* 0x000000000000781c */ /* 0x000fe20003faf008 */
[----:B------:R-:W-:-:S04]  /*0690*/  IMAD.WIDE R8, R9, 0x4, R4 ;  /* 0x0000000409087825 */ /* 0x000fc800078e0204 */
[----:B--2---:R-:W-:-:S08]  /*06a0*/  VIADD R17, R23, 0x80000 ;  /* 0x0008000017117836 */ /* 0x004fd00000000000 */
[----:B-----5:R2:W-:Y:S01]  /*06b0*/  @!P5 STG.E desc[UR6][R8.64], R27 ;  /* 0x0000001b0800d986 */ /* 0x0205e2000c101906 */
[----:B------:R-:W-:Y:S01]  /*06c0*/  PLOP3.LUT P5, PT, PT, PT, UP0, 0x80, 0x0 ;  /* 0x000000000000781c */ /* 0x000fe20003faf008 */
[----:B------:R-:W-:-:S04]  /*06d0*/  IMAD.WIDE R16, R17, 0x4, R4 ;  /* 0x0000000411107825 */ /* 0x000fc800078e0204 */
[----:B----4-:R-:W-:-:S08]  /*06e0*/  VIADD R19, R23, 0xa0000 ;  /* 0x000a000017137836 */ /* 0x010fd00000000000 */
[----:B---3--:R3:W-:Y:S01]  /*06f0*/  @!P5 STG.E desc[UR6][R16.64], R29 ;  /* 0x0000001d1000d986 */ /* 0x0087e2000c101906 */
[----:B------:R-:W-:Y:S01]  /*0700*/  PLOP3.LUT P5, PT, PT, PT, UP0, 0x80, 0x0 ;  /* 0x000000000000781c */ /* 0x000fe20003faf008 */
[----:B------:R-:W-:-:S04]  /*0710*/  IMAD.WIDE R18, R19, 0x4, R4 ;  /* 0x0000000413127825 */ /* 0x000fc800078e0204 */
[----:B--2---:R-:W-:-:S08]  /*0720*/  VIADD R9, R23, 0xc0000 ;  /* 0x000c000017097836 */ /* 0x004fd00000000000 */
[----:B0-----:R-:W-:Y:S01]  /*0730*/  @!P5 STG.E desc[UR6][R18.64], R33 ;  /* 0x000000211200d986 */ /* 0x001fe2000c101906 */
[----:B------:R-:W-:Y:S01]  /*0740*/  PLOP3.LUT P5, PT, PT, PT, UP0, 0x80, 0x0 ;  /* 0x000000000000781c */ /* 0x000fe20003faf008 */
[----:B------:R-:W-:-:S04]  /*0750*/  IMAD.WIDE R8, R9, 0x4, R4 ;  /* 0x0000000409087825 */ /* 0x000fc800078e0204 */
[----:B---3--:R-:W-:-:S08]  /*0760*/  VIADD R17, R23, 0xe0000 ;  /* 0x000e000017117836 */ /* 0x008fd00000000000 */
[----:B-1----:R0:W-:Y:S01]  /*0770*/  @!P5 STG.E desc[UR6][R8.64], R35 ;  /* 0x000000230800d986 */ /* 0x0021e2000c101906 */
[----:B------:R-:W-:Y:S01]  /*0780*/  PLOP3.LUT P5, PT, PT, PT, UP0, 0x80, 0x0 ;  /* 0x000000000000781c */ /* 0x000fe20003faf008 */
[----:B------:R-:W-:Y:S01]  /*0790*/  IMAD.WIDE R16, R17, 0x4, R4 ;  /* 0x0000000411107825 */ /* 0x000fe200078e0204 */
[----:B------:R-:W-:Y:S02]  /*07a0*/  SEL R4, R12, RZ, P6 ;  /* 0x000000ff0c047207 */ /* 0x000fe40003000000 */
[----:B------:R-:W-:-:S09]  /*07b0*/  FSETP.GEU.AND P6, PT, R7, -R11, PT ;  /* 0x8000000b0700720b */ /* 0x000fd20003fce000 */
[----:B------:R1:W-:Y:S01]  /*07c0*/  @!P5 STG.E desc[UR6][R16.64], R25 ;  /* 0x000000191000d986 */ /* 0x0003e2000c101906 */
[----:B------:R-:W-:Y:S02]  /*07d0*/  FSETP.GEU.AND P5, PT, R6, -R10, PT ;  /* 0x8000000a0600720b */ /* 0x000fe40003fae000 */
[----:B------:R-:W0:Y:S01]  /*07e0*/  LDC.64 R10, c[0x0][0x228] ;  /* 0x00008a00ff0a7b82 */ /* 0x000e220000000a00 */
[----:B------:R-:W-:Y:S02]  /*07f0*/  SEL R5, R13, RZ, P0 ;  /* 0x000000ff0d057207 */ /* 0x000fe40000000000 */
[----:B------:R-:W-:Y:S02]  /*0800*/  PLOP3.LUT P0, PT, PT, PT, UP0, 0x80, 0x0 ;  /* 0x000000000000781c */ /* 0x000fe40003f0f008 */
[----:B------:R-:W-:Y:S02]  /*0810*/  SEL R6, R14, RZ, P1 ;  /* 0x000000ff0e067207 */ /* 0x000fe40000800000 */
[----:B------:R-:W-:-:S02]  /*0820*/  PLOP3.LUT P1, PT, PT, PT, UP0, 0x40, 0x0 ;  /* 0x000000000000781c */ /* 0x000fc40003f2e808 */
[----:B------:R-:W-:Y:S02]  /*0830*/  SEL R7, R15, RZ, P2 ;  /* 0x000000ff0f077207 */ /* 0x000fe40001000000 */
[----:B------:R-:W-:Y:S02]  /*0840*/  SEL R12, R3, RZ, P3 ;  /* 0x000000ff030c7207 */ /* 0x000fe40001800000 */
[----:B------:R-:W-:Y:S02]  /*0850*/  SEL R13, R20, RZ, P4 ;  /* 0x000000ff140d7207 */ /* 0x000fe40002000000 */
[----:B------:R-:W-:Y:S01]  /*0860*/  SEL R14, R21, RZ, P5 ;  /* 0x000000ff150e7207 */ /* 0x000fe20002800000 */
[----:B0-----:R-:W-:Y:S01]  /*0870*/  IMAD.WIDE R8, R2, 0x4, R10 ;  /* 0x0000000402087825 */ /* 0x001fe200078e020a */
[----:B------:R-:W-:-:S04]  /*0880*/  SEL R15, R22, RZ, P6 ;  /* 0x000000ff160f7207 */ /* 0x000fc80003000000 */
[----:B------:R1:W-:Y:S01]  /*0890*/  @!P0 STG.E.128 desc[UR6][R8.64], R4 ;  /* 0x0000000408008986 */ /* 0x0003e2000c101d06 */
[----:B------:R-:W-:Y:S01]  /*08a0*/  IMAD.WIDE R10, R0, 0x4, R10 ;  /* 0x00000004000a7825 */ /* 0x000fe200078e020a */
[----:B------:R-:W-:Y:S06]  /*08b0*/  @!P1 EXIT ;  /* 0x000000000000994d */ /* 0x000fec0003800000 */
[----:B------:R-:W-:Y:S01]  /*08c0*/  STG.E.128 desc[UR6][R10.64], R12 ;  /* 0x0000000c0a007986 */ /* 0x000fe2000c101d06 */
[----:B------:R-:W-:Y:S05]  /*08d0*/  EXIT ;  /* 0x000000000000794d */ /* 0x000fea0003800000 */
.L_x_0:
[----:B------:R-:W-:-:S00]  /*08e0*/  BRA `(.L_x_0) ;  /* 0xfffffffc00fc7947 */ /* 0x000fc0000383ffff */
[----:B------:R-:W-:-:S00]  /*08f0*/  NOP ;  /* 0x0000000000007918 */ /* 0x000fc00000000000 */
        /* <DEDUP_REMOVED lines=8> */
.L_x_1:


//--------------------- .nv.shared.triton_poi_fused_convolution_relu_6 --------------------------
	.section	.nv.shared.triton_poi_fused_convolution_relu_6,"aw",@nobits
	.sectionflags	@""
	.align	16
	.zero		1024


//--------------------- .nv.constant0.triton_poi_fused_convolution_relu_6 --------------------------
	.section	.nv.constant0.triton_poi_fused_convolution_relu_6,"a",@progbits
	.sectionflags	@""
	.align	4
.nv.constant0.triton_poi_fused_convolution_relu_6:
	.zero		568
